//
// Generated by NVIDIA NVVM Compiler
//
// Compiler Build ID: CL-36424714
// Cuda compilation tools, release 13.0, V13.0.88
// Based on NVVM 20.0.0
//

.version 9.0
.target sm_100
.address_size 64

	// .globl	_Z13convolution2dPKfS0_Pfiiii

.visible .entry _Z13convolution2dPKfS0_Pfiiii(
	.param .u64 .ptr .align 1 _Z13convolution2dPKfS0_Pfiiii_param_0,
	.param .u64 .ptr .align 1 _Z13convolution2dPKfS0_Pfiiii_param_1,
	.param .u64 .ptr .align 1 _Z13convolution2dPKfS0_Pfiiii_param_2,
	.param .u32 _Z13convolution2dPKfS0_Pfiiii_param_3,
	.param .u32 _Z13convolution2dPKfS0_Pfiiii_param_4,
	.param .u32 _Z13convolution2dPKfS0_Pfiiii_param_5,
	.param .u32 _Z13convolution2dPKfS0_Pfiiii_param_6
)
{
	.reg .pred 	%p<15>;
	.reg .b32 	%r<55>;
	.reg .b32 	%f<119>;
	.reg .b64 	%rd<44>;

	ld.param.u64 	%rd9, [_Z13convolution2dPKfS0_Pfiiii_param_0];
	ld.param.u64 	%rd10, [_Z13convolution2dPKfS0_Pfiiii_param_1];
	ld.param.u64 	%rd8, [_Z13convolution2dPKfS0_Pfiiii_param_2];
	ld.param.u32 	%r25, [_Z13convolution2dPKfS0_Pfiiii_param_3];
	ld.param.u32 	%r22, [_Z13convolution2dPKfS0_Pfiiii_param_4];
	ld.param.u32 	%r23, [_Z13convolution2dPKfS0_Pfiiii_param_5];
	ld.param.u32 	%r24, [_Z13convolution2dPKfS0_Pfiiii_param_6];
	cvta.to.global.u64 	%rd1, %rd10;
	cvta.to.global.u64 	%rd2, %rd9;
	mov.u32 	%r26, %ctaid.y;
	mov.u32 	%r27, %ntid.y;
	mov.u32 	%r28, %tid.y;
	mad.lo.s32 	%r1, %r26, %r27, %r28;
	mov.u32 	%r29, %ctaid.x;
	mov.u32 	%r30, %ntid.x;
	mov.u32 	%r31, %tid.x;
	mad.lo.s32 	%r32, %r29, %r30, %r31;
	sub.s32 	%r33, %r25, %r23;
	sub.s32 	%r34, %r22, %r24;
	setp.gt.s32 	%p1, %r1, %r33;
	setp.gt.s32 	%p2, %r32, %r34;
	or.pred  	%p3, %p1, %p2;
	@%p3 bra 	$L__BB0_18;
	mov.f32 	%f117, 0f00000000;
	min.s32 	%r35, %r23, %r24;
	setp.lt.s32 	%p4, %r35, 1;
	@%p4 bra 	$L__BB0_17;
	and.b32  	%r4, %r24, 15;
	and.b32  	%r5, %r24, 7;
	and.b32  	%r6, %r24, 2147483632;
	and.b32  	%r7, %r24, 3;
	neg.s32 	%r8, %r6;
	mov.f32 	%f117, 0f00000000;
	mov.b32 	%r49, 0;
$L__BB0_3:
	setp.lt.u32 	%p5, %r24, 16;
	add.s32 	%r38, %r49, %r1;
	mad.lo.s32 	%r10, %r38, %r22, %r32;
	mul.lo.s32 	%r11, %r49, %r24;
	mov.b32 	%r53, 0;
	@%p5 bra 	$L__BB0_6;
	mul.wide.u32 	%rd11, %r11, 4;
	add.s64 	%rd12, %rd1, %rd11;
	add.s64 	%rd43, %rd12, 32;
	mov.u32 	%r50, %r10;
	mov.u32 	%r51, %r8;
$L__BB0_5:
	.pragma "nounroll";
	mul.wide.s32 	%rd13, %r50, 4;
	add.s64 	%rd14, %rd2, %rd13;
	ld.global.f32 	%f20, [%rd14];
	ld.global.f32 	%f21, [%rd43+-32];
	fma.rn.f32 	%f22, %f20, %f21, %f117;
	ld.global.f32 	%f23, [%rd14+4];
	ld.global.f32 	%f24, [%rd43+-28];
	fma.rn.f32 	%f25, %f23, %f24, %f22;
	ld.global.f32 	%f26, [%rd14+8];
	ld.global.f32 	%f27, [%rd43+-24];
	fma.rn.f32 	%f28, %f26, %f27, %f25;
	ld.global.f32 	%f29, [%rd14+12];
	ld.global.f32 	%f30, [%rd43+-20];
	fma.rn.f32 	%f31, %f29, %f30, %f28;
	ld.global.f32 	%f32, [%rd14+16];
	ld.global.f32 	%f33, [%rd43+-16];
	fma.rn.f32 	%f34, %f32, %f33, %f31;
	ld.global.f32 	%f35, [%rd14+20];
	ld.global.f32 	%f36, [%rd43+-12];
	fma.rn.f32 	%f37, %f35, %f36, %f34;
	ld.global.f32 	%f38, [%rd14+24];
	ld.global.f32 	%f39, [%rd43+-8];
	fma.rn.f32 	%f40, %f38, %f39, %f37;
	ld.global.f32 	%f41, [%rd14+28];
	ld.global.f32 	%f42, [%rd43+-4];
	fma.rn.f32 	%f43, %f41, %f42, %f40;
	ld.global.f32 	%f44, [%rd14+32];
	ld.global.f32 	%f45, [%rd43];
	fma.rn.f32 	%f46, %f44, %f45, %f43;
	ld.global.f32 	%f47, [%rd14+36];
	ld.global.f32 	%f48, [%rd43+4];
	fma.rn.f32 	%f49, %f47, %f48, %f46;
	ld.global.f32 	%f50, [%rd14+40];
	ld.global.f32 	%f51, [%rd43+8];
	fma.rn.f32 	%f52, %f50, %f51, %f49;
	ld.global.f32 	%f53, [%rd14+44];
	ld.global.f32 	%f54, [%rd43+12];
	fma.rn.f32 	%f55, %f53, %f54, %f52;
	ld.global.f32 	%f56, [%rd14+48];
	ld.global.f32 	%f57, [%rd43+16];
	fma.rn.f32 	%f58, %f56, %f57, %f55;
	ld.global.f32 	%f59, [%rd14+52];
	ld.global.f32 	%f60, [%rd43+20];
	fma.rn.f32 	%f61, %f59, %f60, %f58;
	ld.global.f32 	%f62, [%rd14+56];
	ld.global.f32 	%f63, [%rd43+24];
	fma.rn.f32 	%f64, %f62, %f63, %f61;
	ld.global.f32 	%f65, [%rd14+60];
	ld.global.f32 	%f66, [%rd43+28];
	fma.rn.f32 	%f117, %f65, %f66, %f64;
	add.s32 	%r51, %r51, 16;
	add.s32 	%r50, %r50, 16;
	add.s64 	%rd43, %rd43, 64;
	setp.ne.s32 	%p6, %r51, 0;
	mov.u32 	%r53, %r6;
	@%p6 bra 	$L__BB0_5;
$L__BB0_6:
	setp.eq.s32 	%p7, %r4, 0;
	@%p7 bra 	$L__BB0_16;
	add.s32 	%r39, %r4, -1;
	setp.lt.u32 	%p8, %r39, 7;
	@%p8 bra 	$L__BB0_9;
	add.s32 	%r40, %r10, %r53;
	mul.wide.s32 	%rd15, %r40, 4;
	add.s64 	%rd16, %rd2, %rd15;
	ld.global.f32 	%f68, [%rd16];
	add.s32 	%r41, %r53, %r11;
	mul.wide.u32 	%rd17, %r41, 4;
	add.s64 	%rd18, %rd1, %rd17;
	ld.global.f32 	%f69, [%rd18];
	fma.rn.f32 	%f70, %f68, %f69, %f117;
	ld.global.f32 	%f71, [%rd16+4];
	cvt.u64.u32 	%rd19, %r11;
	cvt.u64.u32 	%rd20, %r53;
	add.s64 	%rd21, %rd20, %rd19;
	shl.b64 	%rd22, %rd21, 2;
	add.s64 	%rd23, %rd1, %rd22;
	ld.global.f32 	%f72, [%rd23+4];
	fma.rn.f32 	%f73, %f71, %f72, %f70;
	ld.global.f32 	%f74, [%rd16+8];
	ld.global.f32 	%f75, [%rd23+8];
	fma.rn.f32 	%f76, %f74, %f75, %f73;
	ld.global.f32 	%f77, [%rd16+12];
	ld.global.f32 	%f78, [%rd23+12];
	fma.rn.f32 	%f79, %f77, %f78, %f76;
	ld.global.f32 	%f80, [%rd16+16];
	ld.global.f32 	%f81, [%rd23+16];
	fma.rn.f32 	%f82, %f80, %f81, %f79;
	ld.global.f32 	%f83, [%rd16+20];
	ld.global.f32 	%f84, [%rd23+20];
	fma.rn.f32 	%f85, %f83, %f84, %f82;
	ld.global.f32 	%f86, [%rd16+24];
	ld.global.f32 	%f87, [%rd23+24];
	fma.rn.f32 	%f88, %f86, %f87, %f85;
	ld.global.f32 	%f89, [%rd16+28];
	ld.global.f32 	%f90, [%rd23+28];
	fma.rn.f32 	%f117, %f89, %f90, %f88;
	add.s32 	%r53, %r53, 8;
$L__BB0_9:
	setp.eq.s32 	%p9, %r5, 0;
	@%p9 bra 	$L__BB0_16;
	add.s32 	%r42, %r5, -1;
	setp.lt.u32 	%p10, %r42, 3;
	@%p10 bra 	$L__BB0_12;
	add.s32 	%r43, %r10, %r53;
	mul.wide.s32 	%rd24, %r43, 4;
	add.s64 	%rd25, %rd2, %rd24;
	ld.global.f32 	%f92, [%rd25];
	add.s32 	%r44, %r53, %r11;
	mul.wide.u32 	%rd26, %r44, 4;
	add.s64 	%rd27, %rd1, %rd26;
	ld.global.f32 	%f93, [%rd27];
	fma.rn.f32 	%f94, %f92, %f93, %f117;
	ld.global.f32 	%f95, [%rd25+4];
	cvt.u64.u32 	%rd28, %r11;
	cvt.u64.u32 	%rd29, %r53;
	add.s64 	%rd30, %rd29, %rd28;
	shl.b64 	%rd31, %rd30, 2;
	add.s64 	%rd32, %rd1, %rd31;
	ld.global.f32 	%f96, [%rd32+4];
	fma.rn.f32 	%f97, %f95, %f96, %f94;
	ld.global.f32 	%f98, [%rd25+8];
	ld.global.f32 	%f99, [%rd32+8];
	fma.rn.f32 	%f100, %f98, %f99, %f97;
	ld.global.f32 	%f101, [%rd25+12];
	ld.global.f32 	%f102, [%rd32+12];
	fma.rn.f32 	%f117, %f101, %f102, %f100;
	add.s32 	%r53, %r53, 4;
$L__BB0_12:
	setp.eq.s32 	%p11, %r7, 0;
	@%p11 bra 	$L__BB0_16;
	setp.eq.s32 	%p12, %r7, 1;
	add.s32 	%r45, %r10, %r53;
	mul.wide.s32 	%rd33, %r45, 4;
	add.s64 	%rd6, %rd2, %rd33;
	ld.global.f32 	%f103, [%rd6];
	add.s32 	%r46, %r53, %r11;
	mul.wide.u32 	%rd34, %r46, 4;
	add.s64 	%rd35, %rd1, %rd34;
	ld.global.f32 	%f104, [%rd35];
	fma.rn.f32 	%f117, %f103, %f104, %f117;
	@%p12 bra 	$L__BB0_16;
	setp.eq.s32 	%p13, %r7, 2;
	ld.global.f32 	%f105, [%rd6+4];
	cvt.u64.u32 	%rd36, %r11;
	cvt.u64.u32 	%rd37, %r53;
	add.s64 	%rd38, %rd37, %rd36;
	shl.b64 	%rd39, %rd38, 2;
	add.s64 	%rd7, %rd1, %rd39;
	ld.global.f32 	%f106, [%rd7+4];
	fma.rn.f32 	%f117, %f105, %f106, %f117;
	@%p13 bra 	$L__BB0_16;
	ld.global.f32 	%f107, [%rd6+8];
	ld.global.f32 	%f108, [%rd7+8];
	fma.rn.f32 	%f117, %f107, %f108, %f117;
$L__BB0_16:
	add.s32 	%r49, %r49, 1;
	setp.ne.s32 	%p14, %r49, %r23;
	@%p14 bra 	$L__BB0_3;
$L__BB0_17:
	mad.lo.s32 	%r47, %r1, %r34, %r1;
	add.s32 	%r48, %r47, %r32;
	cvta.to.global.u64 	%rd40, %rd8;
	mul.wide.s32 	%rd41, %r48, 4;
	add.s64 	%rd42, %rd40, %rd41;
	st.global.f32 	[%rd42], %f117;
$L__BB0_18:
	ret;

}


// ===== COMPILED SASS (sm_100) =====

	.target	sm_100

	.elftype	@"ET_EXEC"


//--------------------- .note.nv.tkinfo           --------------------------
	.section	.note.nv.tkinfo,"",@"SHT_NOTE"
	.sectionflags	@"SHF_NOTE_NV_TKINFO"
	.tkinfo
        /*0018*/ 	.word	0x00000002
        /*0030*/ 	.string	""
        /*0030*/ 	.string	"ptxas"
        /*0030*/ 	.string	"Cuda compilation tools, release 13.0, V13.0.88"
        /*0030*/ 	.string	"Build cuda_13.0.r13.0/compiler.36424714_0"
        /*0030*/ 	.string	"-arch sm_100 -m 64 "



//--------------------- .note.nv.cuinfo           --------------------------
	.section	.note.nv.cuinfo,"",@"SHT_NOTE"
	.sectionflags	@"SHF_NOTE_NV_CUINFO"
        /*0018*/ 	.short	0x0002
        /*001a*/ 	.short	0x0064
        /*001c*/ 	.short	0x0082
	.zero		2


//--------------------- .nv.info                  --------------------------
	.section	.nv.info,"",@"SHT_CUDA_INFO"
	.align	4


	//----- nvinfo : EIATTR_REGCOUNT
	.align		4
        /*0000*/ 	.byte	0x04, 0x2f
        /*0002*/ 	.short	(.L_1 - .L_0)
	.align		4
.L_0:
        /*0004*/ 	.word	index@(_Z13convolution2dPKfS0_Pfiiii)
        /*0008*/ 	.word	0x00000020


	//----- nvinfo : EIATTR_FRAME_SIZE
	.align		4
.L_1:
        /*000c*/ 	.byte	0x04, 0x11
        /*000e*/ 	.short	(.L_3 - .L_2)
	.align		4
.L_2:
        /*0010*/ 	.word	index@(_Z13convolution2dPKfS0_Pfiiii)
        /*0014*/ 	.word	0x00000000


	//----- nvinfo : EIATTR_MIN_STACK_SIZE
	.align		4
.L_3:
        /*0018*/ 	.byte	0x04, 0x12
        /*001a*/ 	.short	(.L_5 - .L_4)
	.align		4
.L_4:
        /*001c*/ 	.word	index@(_Z13convolution2dPKfS0_Pfiiii)
        /*0020*/ 	.word	0x00000000
.L_5:


//--------------------- .nv.compat                --------------------------
	.section	.nv.compat,"",@"SHT_CUDA_COMPAT_INFO"
	.align	4
        /*0000*/ 	.byte	0x02, 0x09, 0x00, 0x00, 0x02, 0x02, 0x01, 0x00, 0x02, 0x05, 0x05, 0x00, 0x03, 0x07, 0x01, 0x01
        /*0010*/ 	.byte	0x02, 0x03, 0x00, 0x00, 0x02, 0x06, 0x01, 0x00, 0x04, 0x0b, 0x08, 0x00, 0x09, 0x00, 0x00, 0x00
        /*0020*/ 	.byte	0x00, 0x00, 0x00, 0x00


//--------------------- .nv.info._Z13convolution2dPKfS0_Pfiiii --------------------------
	.section	.nv.info._Z13convolution2dPKfS0_Pfiiii,"",@"SHT_CUDA_INFO"
	.sectionflags	@""
	.align	4


	//----- nvinfo : EIATTR_CUDA_API_VERSION
	.align		4
        /*0000*/ 	.byte	0x04, 0x37
        /*0002*/ 	.short	(.L_7 - .L_6)
.L_6:
        /*0004*/ 	.word	0x00000082


	//----- nvinfo : EIATTR_KPARAM_INFO
	.align		4
.L_7:
        /*0008*/ 	.byte	0x04, 0x17
        /*000a*/ 	.short	(.L_9 - .L_8)
.L_8:
        /*000c*/ 	.word	0x00000000
        /*0010*/ 	.short	0x0006
        /*0012*/ 	.short	0x0024
        /*0014*/ 	.byte	0x00, 0xf0, 0x11, 0x00


	//----- nvinfo : EIATTR_KPARAM_INFO
	.align		4
.L_9:
        /*0018*/ 	.byte	0x04, 0x17
        /*001a*/ 	.short	(.L_11 - .L_10)
.L_10:
        /*001c*/ 	.word	0x00000000
        /*0020*/ 	.short	0x0005
        /*0022*/ 	.short	0x0020
        /*0024*/ 	.byte	0x00, 0xf0, 0x11, 0x00


	//----- nvinfo : EIATTR_KPARAM_INFO
	.align		4
.L_11:
        /*0028*/ 	.byte	0x04, 0x17
        /*002a*/ 	.short	(.L_13 - .L_12)
.L_12:
        /*002c*/ 	.word	0x00000000
        /*0030*/ 	.short	0x0004
        /*0032*/ 	.short	0x001c
        /*0034*/ 	.byte	0x00, 0xf0, 0x11, 0x00


	//----- nvinfo : EIATTR_KPARAM_INFO
	.align		4
.L_13:
        /*0038*/ 	.byte	0x04, 0x17
        /*003a*/ 	.short	(.L_15 - .L_14)
.L_14:
        /*003c*/ 	.word	0x00000000
        /*0040*/ 	.short	0x0003
        /*0042*/ 	.short	0x0018
        /*0044*/ 	.byte	0x00, 0xf0, 0x11, 0x00


	//----- nvinfo : EIATTR_KPARAM_INFO
	.align		4
.L_15:
        /*0048*/ 	.byte	0x04, 0x17
        /*004a*/ 	.short	(.L_17 - .L_16)
.L_16:
        /*004c*/ 	.word	0x00000000
        /*0050*/ 	.short	0x0002
        /*0052*/ 	.short	0x0010
        /*0054*/ 	.byte	0x00, 0xf5, 0x21, 0x00


	//----- nvinfo : EIATTR_KPARAM_INFO
	.align		4
.L_17:
        /*0058*/ 	.byte	0x04, 0x17
        /*005a*/ 	.short	(.L_19 - .L_18)
.L_18:
        /*005c*/ 	.word	0x00000000
        /*0060*/ 	.short	0x0001
        /*0062*/ 	.short	0x0008
        /*0064*/ 	.byte	0x00, 0xf5, 0x21, 0x00


	//----- nvinfo : EIATTR_KPARAM_INFO
	.align		4
.L_19:
        /*0068*/ 	.byte	0x04, 0x17
        /*006a*/ 	.short	(.L_21 - .L_20)
.L_20:
        /*006c*/ 	.word	0x00000000
        /*0070*/ 	.short	0x0000
        /*0072*/ 	.short	0x0000
        /*0074*/ 	.byte	0x00, 0xf5, 0x21, 0x00


	//----- nvinfo : EIATTR_SPARSE_MMA_MASK
	.align		4
.L_21:
        /*0078*/ 	.byte	0x03, 0x50
        /*007a*/ 	.short	0x0000


	//----- nvinfo : EIATTR_MAXREG_COUNT
	.align		4
        /*007c*/ 	.byte	0x03, 0x1b
        /*007e*/ 	.short	0x00ff


	//----- nvinfo : EIATTR_MERCURY_ISA_VERSION
	.align		4
        /*0080*/ 	.byte	0x03, 0x5f
        /*0082*/ 	.short	0x0101


	//----- nvinfo : EIATTR_VRC_CTA_INIT_COUNT
	.align		4
        /*0084*/ 	.byte	0x02, 0x4a
	.zero		1
	.zero		1


	//----- nvinfo : EIATTR_EXIT_INSTR_OFFSETS
	.align		4
        /*0088*/ 	.byte	0x04, 0x1c
        /*008a*/ 	.short	(.L_23 - .L_22)


	//   ....[0]....
.L_22:
        /*008c*/ 	.word	0x000000f0


	//   ....[1]....
        /*0090*/ 	.word	0x00000ce0


	//----- nvinfo : EIATTR_CBANK_PARAM_SIZE
	.align		4
.L_23:
        /*0094*/ 	.byte	0x03, 0x19
        /*0096*/ 	.short	0x0028


	//----- nvinfo : EIATTR_PARAM_CBANK
	.align		4
        /*0098*/ 	.byte	0x04, 0x0a
        /*009a*/ 	.short	(.L_25 - .L_24)
	.align		4
.L_24:
        /*009c*/ 	.word	index@(.nv.constant0._Z13convolution2dPKfS0_Pfiiii)
        /*00a0*/ 	.short	0x0380
        /*00a2*/ 	.short	0x0028


	//----- nvinfo : EIATTR_SW_WAR
	.align		4
.L_25:
        /*00a4*/ 	.byte	0x04, 0x36
        /*00a6*/ 	.short	(.L_27 - .L_26)
.L_26:
        /*00a8*/ 	.word	0x00000008
.L_27:


//--------------------- .nv.callgraph             --------------------------
	.section	.nv.callgraph,"",@"SHT_CUDA_CALLGRAPH"
	.align	4
	.sectionentsize	8
	.align		4
        /*0000*/ 	.word	0x00000000
	.align		4
        /*0004*/ 	.word	0xffffffff
	.align		4
        /*0008*/ 	.word	0x00000000
	.align		4
        /*000c*/ 	.word	0xfffffffe
	.align		4
        /*0010*/ 	.word	0x00000000
	.align		4
        /*0014*/ 	.word	0xfffffffd
	.align		4
        /*0018*/ 	.word	0x00000000
	.align		4
        /*001c*/ 	.word	0xfffffffc


//--------------------- .text._Z13convolution2dPKfS0_Pfiiii --------------------------
	.section	.text._Z13convolution2dPKfS0_Pfiiii,"ax",@progbits
	.align	128
        .global         _Z13convolution2dPKfS0_Pfiiii
        .type           _Z13convolution2dPKfS0_Pfiiii,@function
        .size           _Z13convolution2dPKfS0_Pfiiii,(.L_x_8 - _Z13convolution2dPKfS0_Pfiiii)
        .other          _Z13convolution2dPKfS0_Pfiiii,@"STO_CUDA_ENTRY STV_DEFAULT"
_Z13convolution2dPKfS0_Pfiiii:
.text._Z13convolution2dPKfS0_Pfiiii:
[----:B------:R-:W-:Y:S01]  /*0000*/  LDC R1, c[0x0][0x37c] ;  /* 0x0000df00ff017b82 */ /* 0x000fe20000000800 */
[----:B------:R-:W0:Y:S07]  /*0010*/  S2R R5, SR_TID.X ;  /* 0x0000000000057919 */ /* 0x000e2e0000002100 */
[----:B------:R-:W1:Y:S01]  /*0020*/  LDC R6, c[0x0][0x364] ;  /* 0x0000d900ff067b82 */ /* 0x000e620000000800 */
[----:B------:R-:W2:Y:S01]  /*0030*/  LDCU.64 UR6, c[0x0][0x398] ;  /* 0x00007300ff0677ac */ /* 0x000ea20008000a00 */
[----:B------:R-:W1:Y:S06]  /*0040*/  S2R R3, SR_TID.Y ;  /* 0x0000000000037919 */ /* 0x000e6c0000002200 */
[----:B------:R-:W0:Y:S08]  /*0050*/  S2UR UR5, SR_CTAID.X ;  /* 0x00000000000579c3 */ /* 0x000e300000002500 */
[----:B------:R-:W0:Y:S08]  /*0060*/  LDC R0, c[0x0][0x360] ;  /* 0x0000d800ff007b82 */ /* 0x000e300000000800 */
[----:B------:R-:W2:Y:S08]  /*0070*/  LDC.64 R8, c[0x0][0x3a0] ;  /* 0x0000e800ff087b82 */ /* 0x000eb00000000a00 */
[----:B------:R-:W1:Y:S01]  /*0080*/  S2UR UR4, SR_CTAID.Y ;  /* 0x00000000000479c3 */ /* 0x000e620000002600 */
[----:B0-----:R-:W-:Y:S01]  /*0090*/  IMAD R0, R0, UR5, R5 ;  /* 0x0000000500007c24 */ /* 0x001fe2000f8e0205 */
[----:B--2---:R-:W-:-:S04]  /*00a0*/  IADD3 R7, PT, PT, -R9, UR7, RZ ;  /* 0x0000000709077c10 */ /* 0x004fc8000fffe1ff */
[----:B------:R-:W-:Y:S01]  /*00b0*/  ISETP.GT.AND P0, PT, R0, R7, PT ;  /* 0x000000070000720c */ /* 0x000fe20003f04270 */
[----:B-1----:R-:W-:Y:S01]  /*00c0*/  IMAD R6, R6, UR4, R3 ;  /* 0x0000000406067c24 */ /* 0x002fe2000f8e0203 */
[----:B------:R-:W-:-:S04]  /*00d0*/  IADD3 R3, PT, PT, -R8, UR6, RZ ;  /* 0x0000000608037c10 */ /* 0x000fc8000fffe1ff */
[----:B------:R-:W-:-:S13]  /*00e0*/  ISETP.GT.OR P0, PT, R6, R3, P0 ;  /* 0x000000030600720c */ /* 0x000fda0000704670 */
[----:B------:R-:W-:Y:S05]  /*00f0*/  @P0 EXIT ;  /* 0x000000000000094d */ /* 0x000fea0003800000 */
[----:B------:R-:W-:Y:S01]  /*0100*/  VIMNMX R2, PT, PT, R8, R9, PT ;  /* 0x0000000908027248 */ /* 0x000fe20003fe0100 */
[----:B------:R-:W0:Y:S01]  /*0110*/  LDCU.64 UR8, c[0x0][0x358] ;  /* 0x00006b00ff0877ac */ /* 0x000e220008000a00 */
[----:B------:R-:W-:Y:S02]  /*0120*/  HFMA2 R14, -RZ, RZ, 0, 0 ;  /* 0x00000000ff0e7431 */ /* 0x000fe400000001ff */
[----:B------:R-:W-:-:S13]  /*0130*/  ISETP.GE.AND P0, PT, R2, 0x1, PT ;  /* 0x000000010200780c */ /* 0x000fda0003f06270 */
[----:B------:R-:W-:Y:S05]  /*0140*/  @!P0 BRA `(.L_x_0) ;  /* 0x0000000800d08947 */ /* 0x000fea0003800000 */
[C---:B------:R-:W-:Y:S01]  /*0150*/  LOP3.LUT R8, R9.reuse, 0x7ffffff0, RZ, 0xc0, !PT ;  /* 0x7ffffff009087812 */ /* 0x040fe200078ec0ff */
[----:B------:R-:W-:Y:S01]  /*0160*/  UMOV UR4, URZ ;  /* 0x000000ff00047c82 */ /* 0x000fe20008000000 */
[C---:B------:R-:W-:Y:S02]  /*0170*/  LOP3.LUT R17, R9.reuse, 0xf, RZ, 0xc0, !PT ;  /* 0x0000000f09117812 */ /* 0x040fe400078ec0ff */
[C---:B------:R-:W-:Y:S02]  /*0180*/  LOP3.LUT R18, R9.reuse, 0x7, RZ, 0xc0, !PT ;  /* 0x0000000709127812 */ /* 0x040fe400078ec0ff */
[----:B------:R-:W-:Y:S02]  /*0190*/  LOP3.LUT R9, R9, 0x3, RZ, 0xc0, !PT ;  /* 0x0000000309097812 */ /* 0x000fe400078ec0ff */
[----:B------:R-:W-:Y:S02]  /*01a0*/  MOV R14, RZ ;  /* 0x000000ff000e7202 */ /* 0x000fe40000000f00 */
[----:B------:R-:W-:-:S07]  /*01b0*/  IADD3 R10, PT, PT, -R8, RZ, RZ ;  /* 0x000000ff080a7210 */ /* 0x000fce0007ffe1ff */
.L_x_6:
[----:B------:R-:W1:Y:S01]  /*01c0*/  LDCU.64 UR6, c[0x0][0x3a0] ;  /* 0x00007400ff0677ac */ /* 0x000e620008000a00 */
[----:B------:R-:W-:Y:S01]  /*01d0*/  VIADD R11, R6, UR4 ;  /* 0x00000004060b7c36 */ /* 0x000fe20008000000 */
[----:B------:R-:W-:Y:S01]  /*01e0*/  MOV R16, RZ ;  /* 0x000000ff00107202 */ /* 0x000fe20000000f00 */
[----:B------:R-:W2:Y:S01]  /*01f0*/  LDCU UR5, c[0x0][0x39c] ;  /* 0x00007380ff0577ac */ /* 0x000ea20008000800 */
[----:B-1----:R-:W-:Y:S02]  /*0200*/  UISETP.GE.U32.AND UP1, UPT, UR7, 0x10, UPT ;  /* 0x000000100700788c */ /* 0x002fe4000bf26070 */
[----:B------:R-:W-:Y:S02]  /*0210*/  UIMAD UR10, UR4, UR7, URZ ;  /* 0x00000007040a72a4 */ /* 0x000fe4000f8e02ff */
[----:B------:R-:W-:Y:S01]  /*0220*/  UIADD3 UR4, UPT, UPT, UR4, 0x1, URZ ;  /* 0x0000000104047890 */ /* 0x000fe2000fffe0ff */
[----:B--2---:R-:W-:-:S03]  /*0230*/  IMAD R11, R11, UR5, R0 ;  /* 0x000000050b0b7c24 */ /* 0x004fc6000f8e0200 */
[----:B------:R-:W-:Y:S01]  /*0240*/  UISETP.NE.AND UP0, UPT, UR4, UR6, UPT ;  /* 0x000000060400728c */ /* 0x000fe2000bf05270 */
[----:B------:R-:W-:Y:S10]  /*0250*/  BRA.U !UP1, `(.L_x_1) ;  /* 0x00000005090c7547 */ /* 0x000ff4000b800000 */
[----:B------:R-:W1:Y:S01]  /*0260*/  LDCU.64 UR6, c[0x0][0x388] ;  /* 0x00007100ff0677ac */ /* 0x000e620008000a00 */
[----:B------:R-:W-:Y:S01]  /*0270*/  MOV R12, R11 ;  /* 0x0000000b000c7202 */ /* 0x000fe20000000f00 */
[----:B------:R-:W-:Y:S01]  /*0280*/  IMAD.MOV.U32 R13, RZ, RZ, R10 ;  /* 0x000000ffff0d7224 */ /* 0x000fe200078e000a */
[----:B-1----:R-:W-:-:S04]  /*0290*/  UIMAD.WIDE.U32 UR6, UR10, 0x4, UR6 ;  /* 0x000000040a0678a5 */ /* 0x002fc8000f8e0006 */
[----:B------:R-:W-:-:S04]  /*02a0*/  UIADD3 UR5, UP1, UPT, UR6, 0x20, URZ ;  /* 0x0000002006057890 */ /* 0x000fc8000ff3e0ff */
[----:B------:R-:W-:Y:S02]  /*02b0*/  UIADD3.X UR6, UPT, UPT, URZ, UR7, URZ, UP1, !UPT ;  /* 0x00000007ff067290 */ /* 0x000fe40008ffe4ff */
[----:B------:R-:W-:-:S04]  /*02c0*/  MOV R15, UR5 ;  /* 0x00000005000f7c02 */ /* 0x000fc80008000f00 */
[----:B------:R-:W-:-:S07]  /*02d0*/  MOV R16, UR6 ;  /* 0x0000000600107c02 */ /* 0x000fce0008000f00 */
.L_x_2:
[----:B------:R-:W1:Y:S01]  /*02e0*/  LDC.64 R4, c[0x0][0x380] ;  /* 0x0000e000ff047b82 */ /* 0x000e620000000a00 */
[----:B------:R-:W-:Y:S01]  /*02f0*/  IMAD.MOV.U32 R2, RZ, RZ, R15 ;  /* 0x000000ffff027224 */ /* 0x000fe200078e000f */
[----:B------:R-:W-:-:S05]  /*0300*/  MOV R3, R16 ;  /* 0x0000001000037202 */ /* 0x000fca0000000f00 */
[----:B0-----:R-:W2:Y:S04]  /*0310*/  LDG.E R24, desc[UR8][R2.64+-0x20] ;  /* 0xffffe00802187981 */ /* 0x001ea8000c1e1900 */
[----:B------:R-:W3:Y:S04]  /*0320*/  LDG.E R25, desc[UR8][R2.64+-0x1c] ;  /* 0xffffe40802197981 */ /* 0x000ee8000c1e1900 */
[----:B------:R-:W4:Y:S04]  /*0330*/  LDG.E R22, desc[UR8][R2.64+-0x18] ;  /* 0xffffe80802167981 */ /* 0x000f28000c1e1900 */
[----:B------:R-:W5:Y:S04]  /*0340*/  LDG.E R20, desc[UR8][R2.64+-0x14] ;  /* 0xffffec0802147981 */ /* 0x000f68000c1e1900 */
[----:B------:R-:W5:Y:S01]  /*0350*/  LDG.E R16, desc[UR8][R2.64+-0x10] ;  /* 0xfffff00802107981 */ /* 0x000f62000c1e1900 */
[----:B-1----:R-:W-:-:S03]  /*0360*/  IMAD.WIDE R4, R12, 0x4, R4 ;  /* 0x000000040c047825 */ /* 0x002fc600078e0204 */
[----:B------:R-:W5:Y:S04]  /*0370*/  LDG.E R27, desc[UR8][R2.64+0x1c] ;  /* 0x00001c08021b7981 */ /* 0x000f68000c1e1900 */
[----:B------:R-:W2:Y:S04]  /*0380*/  LDG.E R15, desc[UR8][R4.64] ;  /* 0x00000008040f7981 */ /* 0x000ea8000c1e1900 */
[----:B------:R-:W3:Y:S04]  /*0390*/  LDG.E R26, desc[UR8][R4.64+0x4] ;  /* 0x00000408041a7981 */ /* 0x000ee8000c1e1900 */
[----:B------:R-:W4:Y:S04]  /*03a0*/  LDG.E R23, desc[UR8][R4.64+0x8] ;  /* 0x0000080804177981 */ /* 0x000f28000c1e1900 */
[----:B------:R-:W5:Y:S04]  /*03b0*/  LDG.E R21, desc[UR8][R4.64+0xc] ;  /* 0x00000c0804157981 */ /* 0x000f68000c1e1900 */
[----:B------:R-:W5:Y:S01]  /*03c0*/  LDG.E R19, desc[UR8][R4.64+0x10] ;  /* 0x0000100804137981 */ /* 0x000f62000c1e1900 */
[----:B--2---:R-:W-:-:S03]  /*03d0*/  FFMA R15, R15, R24, R14 ;  /* 0x000000180f0f7223 */ /* 0x004fc6000000000e */
[----:B------:R-:W2:Y:S01]  /*03e0*/  LDG.E R14, desc[UR8][R2.64+-0xc] ;  /* 0xfffff408020e7981 */ /* 0x000ea2000c1e1900 */
[----:B---3--:R-:W-:-:S03]  /*03f0*/  FFMA R26, R26, R25, R15 ;  /* 0x000000191a1a7223 */ /* 0x008fc6000000000f */
[----:B------:R-:W2:Y:S01]  /*0400*/  LDG.E R15, desc[UR8][R4.64+0x14] ;  /* 0x00001408040f7981 */ /* 0x000ea2000c1e1900 */
[----:B----4-:R-:W-:-:S03]  /*0410*/  FFMA R26, R23, R22, R26 ;  /* 0x00000016171a7223 */ /* 0x010fc6000000001a */
[----:B------:R-:W3:Y:S04]  /*0420*/  LDG.E R22, desc[UR8][R2.64+-0x8] ;  /* 0xfffff80802167981 */ /* 0x000ee8000c1e1900 */
[----:B------:R-:W3:Y:S01]  /*0430*/  LDG.E R23, desc[UR8][R4.64+0x18] ;  /* 0x0000180804177981 */ /* 0x000ee2000c1e1900 */
[----:B-----5:R-:W-:-:S03]  /*0440*/  FFMA R26, R21, R20, R26 ;  /* 0x00000014151a7223 */ /* 0x020fc6000000001a */
[----:B------:R-:W4:Y:S04]  /*0450*/  LDG.E R20, desc[UR8][R2.64+-0x4] ;  /* 0xfffffc0802147981 */ /* 0x000f28000c1e1900 */
[----:B------:R-:W4:Y:S04]  /*0460*/  LDG.E R21, desc[UR8][R4.64+0x1c] ;  /* 0x00001c0804157981 */ /* 0x000f28000c1e1900 */
[----:B------:R-:W5:Y:S04]  /*0470*/  LDG.E R24, desc[UR8][R2.64] ;  /* 0x0000000802187981 */ /* 0x000f68000c1e1900 */
[----:B------:R-:W5:Y:S01]  /*0480*/  LDG.E R25, desc[UR8][R4.64+0x20] ;  /* 0x0000200804197981 */ /* 0x000f62000c1e1900 */
[----:B------:R-:W-:-:S03]  /*0490*/  FFMA R26, R19, R16, R26 ;  /* 0x00000010131a7223 */ /* 0x000fc6000000001a */
[----:B------:R-:W5:Y:S04]  /*04a0*/  LDG.E R19, desc[UR8][R2.64+0x4] ;  /* 0x0000040802137981 */ /* 0x000f68000c1e1900 */
[----:B------:R-:W5:Y:S01]  /*04b0*/  LDG.E R16, desc[UR8][R4.64+0x24] ;  /* 0x0000240804107981 */ /* 0x000f62000c1e1900 */
[----:B--2---:R-:W-:-:S03]  /*04c0*/  FFMA R14, R15, R14, R26 ;  /* 0x0000000e0f0e7223 */ /* 0x004fc6000000001a */
[----:B------:R-:W2:Y:S04]  /*04d0*/  LDG.E R15, desc[UR8][R2.64+0x8] ;  /* 0x00000808020f7981 */ /* 0x000ea8000c1e1900 */
[----:B------:R-:W2:Y:S01]  /*04e0*/  LDG.E R26, desc[UR8][R4.64+0x3c] ;  /* 0x00003c08041a7981 */ /* 0x000ea2000c1e1900 */
[----:B---3--:R-:W-:-:S03]  /*04f0*/  FFMA R22, R23, R22, R14 ;  /* 0x0000001617167223 */ /* 0x008fc6000000000e */
[----:B------:R-:W2:Y:S04]  /*0500*/  LDG.E R14, desc[UR8][R4.64+0x28] ;  /* 0x00002808040e7981 */ /* 0x000ea8000c1e1900 */
[----:B------:R-:W3:Y:S01]  /*0510*/  LDG.E R23, desc[UR8][R4.64+0x30] ;  /* 0x0000300804177981 */ /* 0x000ee2000c1e1900 */
[----:B----4-:R-:W-:-:S03]  /*0520*/  FFMA R22, R21, R20, R22 ;  /* 0x0000001415167223 */ /* 0x010fc60000000016 */
[----:B------:R-:W4:Y:S04]  /*0530*/  LDG.E R21, desc[UR8][R2.64+0xc] ;  /* 0x00000c0802157981 */ /* 0x000f28000c1e1900 */
[----:B------:R-:W4:Y:S01]  /*0540*/  LDG.E R20, desc[UR8][R4.64+0x2c] ;  /* 0x00002c0804147981 */ /* 0x000f22000c1e1900 */
[----:B-----5:R-:W-:-:S03]  /*0550*/  FFMA R25, R25, R24, R22 ;  /* 0x0000001819197223 */ /* 0x020fc60000000016 */
[----:B------:R-:W3:Y:S04]  /*0560*/  LDG.E R22, desc[UR8][R2.64+0x10] ;  /* 0x0000100802167981 */ /* 0x000ee8000c1e1900 */
[----:B------:R-:W5:Y:S01]  /*0570*/  LDG.E R24, desc[UR8][R4.64+0x34] ;  /* 0x0000340804187981 */ /* 0x000f62000c1e1900 */
[----:B------:R-:W-:-:S03]  /*0580*/  FFMA R29, R16, R19, R25 ;  /* 0x00000013101d7223 */ /* 0x000fc60000000019 */
[----:B------:R-:W5:Y:S04]  /*0590*/  LDG.E R25, desc[UR8][R2.64+0x14] ;  /* 0x0000140802197981 */ /* 0x000f68000c1e1900 */
[----:B------:R-:W5:Y:S04]  /*05a0*/  LDG.E R16, desc[UR8][R2.64+0x18] ;  /* 0x0000180802107981 */ /* 0x000f68000c1e1900 */
[----:B------:R-:W5:Y:S01]  /*05b0*/  LDG.E R19, desc[UR8][R4.64+0x38] ;  /* 0x0000380804137981 */ /* 0x000f62000c1e1900 */
[----:B------:R-:W-:-:S04]  /*05c0*/  IADD3 R13, PT, PT, R13, 0x10, RZ ;  /* 0x000000100d0d7810 */ /* 0x000fc80007ffe0ff */
[----:B------:R-:W-:Y:S01]  /*05d0*/  ISETP.NE.AND P0, PT, R13, RZ, PT ;  /* 0x000000ff0d00720c */ /* 0x000fe20003f05270 */
[----:B------:R-:W-:Y:S02]  /*05e0*/  VIADD R12, R12, 0x10 ;  /* 0x000000100c0c7836 */ /* 0x000fe40000000000 */
[----:B--2---:R-:W-:-:S04]  /*05f0*/  FFMA R15, R14, R15, R29 ;  /* 0x0000000f0e0f7223 */ /* 0x004fc8000000001d */
[----:B----4-:R-:W-:-:S04]  /*0600*/  FFMA R20, R20, R21, R15 ;  /* 0x0000001514147223 */ /* 0x010fc8000000000f */
[----:B---3--:R-:W-:Y:S01]  /*0610*/  FFMA R23, R23, R22, R20 ;  /* 0x0000001617177223 */ /* 0x008fe20000000014 */
[----:B------:R-:W-:-:S03]  /*0620*/  IADD3 R15, P1, PT, R2, 0x40, RZ ;  /* 0x00000040020f7810 */ /* 0x000fc60007f3e0ff */
[----:B-----5:R-:W-:-:S04]  /*0630*/  FFMA R24, R24, R25, R23 ;  /* 0x0000001918187223 */ /* 0x020fc80000000017 */
[----:B------:R-:W-:Y:S01]  /*0640*/  FFMA R19, R19, R16, R24 ;  /* 0x0000001013137223 */ /* 0x000fe20000000018 */
[----:B------:R-:W-:-:S03]  /*0650*/  IADD3.X R16, PT, PT, RZ, R3, RZ, P1, !PT ;  /* 0x00000003ff107210 */ /* 0x000fc60000ffe4ff */
[----:B------:R-:W-:Y:S01]  /*0660*/  FFMA R14, R26, R27, R19 ;  /* 0x0000001b1a0e7223 */ /* 0x000fe20000000013 */
[----:B------:R-:W-:Y:S06]  /*0670*/  @P0 BRA `(.L_x_2) ;  /* 0xfffffffc00180947 */ /* 0x000fec000383ffff */
[----:B------:R-:W-:-:S07]  /*0680*/  MOV R16, R8 ;  /* 0x0000000800107202 */ /* 0x000fce0000000f00 */
.L_x_1:
[----:B------:R-:W-:-:S13]  /*0690*/  ISETP.NE.AND P0, PT, R17, RZ, PT ;  /* 0x000000ff1100720c */ /* 0x000fda0003f05270 */
[----:B------:R-:W-:Y:S05]  /*06a0*/  @!P0 BRA `(.L_x_3) ;  /* 0x0000000400748947 */ /* 0x000fea0003800000 */
[----:B------:R-:W-:Y:S02]  /*06b0*/  IADD3 R2, PT, PT, R17, -0x1, RZ ;  /* 0xffffffff11027810 */ /* 0x000fe40007ffe0ff */
[----:B------:R-:W-:Y:S02]  /*06c0*/  ISETP.NE.AND P0, PT, R18, RZ, PT ;  /* 0x000000ff1200720c */ /* 0x000fe40003f05270 */
[----:B------:R-:W-:-:S13]  /*06d0*/  ISETP.GE.U32.AND P1, PT, R2, 0x7, PT ;  /* 0x000000070200780c */ /* 0x000fda0003f26070 */
[----:B------:R-:W-:Y:S05]  /*06e0*/  @!P1 BRA `(.L_x_4) ;  /* 0x0000000000909947 */ /* 0x000fea0003800000 */
[----:B------:R-:W1:Y:S01]  /*06f0*/  LDC.64 R12, c[0x0][0x388] ;  /* 0x0000e200ff0c7b82 */ /* 0x000e620000000a00 */
[----:B------:R-:W-:Y:S01]  /*0700*/  IADD3 R15, PT, PT, R16, UR10, RZ ;  /* 0x0000000a100f7c10 */ /* 0x000fe2000fffe0ff */
[----:B------:R-:W-:-:S06]  /*0710*/  IMAD.IADD R5, R11, 0x1, R16 ;  /* 0x000000010b057824 */ /* 0x000fcc00078e0210 */
[----:B------:R-:W2:Y:S01]  /*0720*/  LDC.64 R2, c[0x0][0x380] ;  /* 0x0000e000ff027b82 */ /* 0x000ea20000000a00 */
[----:B-1----:R-:W-:-:S05]  /*0730*/  IMAD.WIDE.U32 R12, R15, 0x4, R12 ;  /* 0x000000040f0c7825 */ /* 0x002fca00078e000c */
[----:B0-----:R-:W3:Y:S01]  /*0740*/  LDG.E R23, desc[UR8][R12.64] ;  /* 0x000000080c177981 */ /* 0x001ee2000c1e1900 */
[----:B--2---:R-:W-:Y:S02]  /*0750*/  IMAD.WIDE R2, R5, 0x4, R2 ;  /* 0x0000000405027825 */ /* 0x004fe400078e0202 */
[----:B------:R-:W0:Y:S03]  /*0760*/  LDC.64 R4, c[0x0][0x388] ;  /* 0x0000e200ff047b82 */ /* 0x000e260000000a00 */
[----:B------:R-:W3:Y:S01]  /*0770*/  LDG.E R21, desc[UR8][R2.64] ;  /* 0x0000000802157981 */ /* 0x000ee2000c1e1900 */
[----:B------:R-:W-:-:S03]  /*0780*/  IADD3 R15, P1, PT, R16, UR10, RZ ;  /* 0x0000000a100f7c10 */ /* 0x000fc6000ff3e0ff */
[----:B------:R-:W2:Y:S01]  /*0790*/  LDG.E R19, desc[UR8][R2.64+0x8] ;  /* 0x0000080802137981 */ /* 0x000ea2000c1e1900 */
[----:B------:R-:W-:-:S03]  /*07a0*/  IADD3.X R20, PT, PT, RZ, RZ, RZ, P1, !PT ;  /* 0x000000ffff147210 */ /* 0x000fc60000ffe4ff */
[----:B------:R-:W4:Y:S04]  /*07b0*/  LDG.E R12, desc[UR8][R2.64+0xc] ;  /* 0x00000c08020c7981 */ /* 0x000f28000c1e1900 */
[----:B------:R-:W5:Y:S01]  /*07c0*/  LDG.E R25, desc[UR8][R2.64+0x1c] ;  /* 0x00001c0802197981 */ /* 0x000f62000c1e1900 */
[----:B0-----:R-:W-:-:S04]  /*07d0*/  LEA R4, P1, R15, R4, 0x2 ;  /* 0x000000040f047211 */ /* 0x001fc800078210ff */
[----:B------:R-:W-:Y:S02]  /*07e0*/  LEA.HI.X R5, R15, R5, R20, 0x2, P1 ;  /* 0x000000050f057211 */ /* 0x000fe400008f1414 */
[----:B------:R-:W2:Y:S04]  /*07f0*/  LDG.E R15, desc[UR8][R2.64+0x4] ;  /* 0x00000408020f7981 */ /* 0x000ea8000c1e1900 */
[----:B------:R-:W2:Y:S04]  /*0800*/  LDG.E R20, desc[UR8][R4.64+0x4] ;  /* 0x0000040804147981 */ /* 0x000ea8000c1e1900 */
[----:B------:R-:W4:Y:S04]  /*0810*/  LDG.E R22, desc[UR8][R4.64+0x8] ;  /* 0x0000080804167981 */ /* 0x000f28000c1e1900 */
[----:B------:R-:W5:Y:S04]  /*0820*/  LDG.E R13, desc[UR8][R4.64+0xc] ;  /* 0x00000c08040d7981 */ /* 0x000f68000c1e1900 */
[----:B------:R-:W5:Y:S04]  /*0830*/  LDG.E R24, desc[UR8][R4.64+0x10] ;  /* 0x0000100804187981 */ /* 0x000f68000c1e1900 */
[----:B------:R-:W5:Y:S04]  /*0840*/  LDG.E R26, desc[UR8][R4.64+0x14] ;  /* 0x00001408041a7981 */ /* 0x000f68000c1e1900 */
[----:B------:R-:W5:Y:S04]  /*0850*/  LDG.E R27, desc[UR8][R4.64+0x18] ;  /* 0x00001808041b7981 */ /* 0x000f68000c1e1900 */
[----:B------:R-:W5:Y:S01]  /*0860*/  LDG.E R28, desc[UR8][R4.64+0x1c] ;  /* 0x00001c08041c7981 */ /* 0x000f62000c1e1900 */
[----:B---3--:R-:W-:-:S03]  /*0870*/  FFMA R29, R21, R23, R14 ;  /* 0x00000017151d7223 */ /* 0x008fc6000000000e */
[----:B------:R-:W3:Y:S04]  /*0880*/  LDG.E R23, desc[UR8][R2.64+0x10] ;  /* 0x0000100802177981 */ /* 0x000ee8000c1e1900 */
[----:B------:R-:W3:Y:S04]  /*0890*/  LDG.E R21, desc[UR8][R2.64+0x14] ;  /* 0x0000140802157981 */ /* 0x000ee8000c1e1900 */
[----:B------:R-:W3:Y:S01]  /*08a0*/  LDG.E R14, desc[UR8][R2.64+0x18] ;  /* 0x00001808020e7981 */ /* 0x000ee2000c1e1900 */
[----:B--2---:R-:W-:-:S04]  /*08b0*/  FFMA R20, R15, R20, R29 ;  /* 0x000000140f147223 */ /* 0x004fc8000000001d */
[----:B----4-:R-:W-:-:S04]  /*08c0*/  FFMA R19, R19, R22, R20 ;  /* 0x0000001613137223 */ /* 0x010fc80000000014 */
[----:B-----5:R-:W-:Y:S01]  /*08d0*/  FFMA R12, R12, R13, R19 ;  /* 0x0000000d0c0c7223 */ /* 0x020fe20000000013 */
[----:B------:R-:W-:-:S03]  /*08e0*/  IADD3 R16, PT, PT, R16, 0x8, RZ ;  /* 0x0000000810107810 */ /* 0x000fc60007ffe0ff */
[----:B---3--:R-:W-:-:S04]  /*08f0*/  FFMA R12, R23, R24, R12 ;  /* 0x00000018170c7223 */ /* 0x008fc8000000000c */
[----:B------:R-:W-:-:S04]  /*0900*/  FFMA R21, R21, R26, R12 ;  /* 0x0000001a15157223 */ /* 0x000fc8000000000c */
[----:B------:R-:W-:-:S04]  /*0910*/  FFMA R14, R14, R27, R21 ;  /* 0x0000001b0e0e7223 */ /* 0x000fc80000000015 */
[----:B------:R-:W-:-:S07]  /*0920*/  FFMA R14, R25, R28, R14 ;  /* 0x0000001c190e7223 */ /* 0x000fce000000000e */
.L_x_4:
[----:B------:R-:W-:Y:S05]  /*0930*/  @!P0 BRA `(.L_x_3) ;  /* 0x0000000000d08947 */ /* 0x000fea0003800000 */
[----:B------:R-:W-:Y:S02]  /*0940*/  IADD3 R2, PT, PT, R18, -0x1, RZ ;  /* 0xffffffff12027810 */ /* 0x000fe40007ffe0ff */
[----:B------:R-:W-:Y:S02]  /*0950*/  ISETP.NE.AND P0, PT, R9, RZ, PT ;  /* 0x000000ff0900720c */ /* 0x000fe40003f05270 */
[----:B------:R-:W-:-:S13]  /*0960*/  ISETP.GE.U32.AND P1, PT, R2, 0x3, PT ;  /* 0x000000030200780c */ /* 0x000fda0003f26070 */
[----:B------:R-:W-:Y:S05]  /*0970*/  @!P1 BRA `(.L_x_5) ;  /* 0x0000000000609947 */ /* 0x000fea0003800000 */
[----:B------:R-:W1:Y:S01]  /*0980*/  LDC.64 R4, c[0x0][0x388] ;  /* 0x0000e200ff047b82 */ /* 0x000e620000000a00 */
[C---:B------:R-:W-:Y:S01]  /*0990*/  VIADD R19, R16.reuse, UR10 ;  /* 0x0000000a10137c36 */ /* 0x040fe20008000000 */
[----:B------:R-:W-:Y:S02]  /*09a0*/  IADD3 R20, P1, PT, R16, UR10, RZ ;  /* 0x0000000a10147c10 */ /* 0x000fe4000ff3e0ff */
[----:B------:R-:W-:-:S04]  /*09b0*/  IADD3 R15, PT, PT, R11, R16, RZ ;  /* 0x000000100b0f7210 */ /* 0x000fc80007ffe0ff */
[----:B------:R-:W2:Y:S08]  /*09c0*/  LDC.64 R2, c[0x0][0x388] ;  /* 0x0000e200ff027b82 */ /* 0x000eb00000000a00 */
[----:B------:R-:W3:Y:S01]  /*09d0*/  LDC.64 R12, c[0x0][0x380] ;  /* 0x0000e000ff0c7b82 */ /* 0x000ee20000000a00 */
[----:B-1----:R-:W-:Y:S01]  /*09e0*/  IMAD.WIDE.U32 R4, R19, 0x4, R4 ;  /* 0x0000000413047825 */ /* 0x002fe200078e0004 */
[----:B------:R-:W-:-:S05]  /*09f0*/  IADD3.X R19, PT, PT, RZ, RZ, RZ, P1, !PT ;  /* 0x000000ffff137210 */ /* 0x000fca0000ffe4ff */
[----:B0-----:R-:W4:Y:S01]  /*0a00*/  LDG.E R4, desc[UR8][R4.64] ;  /* 0x0000000804047981 */ /* 0x001f22000c1e1900 */
[----:B--2---:R-:W-:-:S04]  /*0a10*/  LEA R2, P1, R20, R2, 0x2 ;  /* 0x0000000214027211 */ /* 0x004fc800078210ff */
[----:B------:R-:W-:Y:S01]  /*0a20*/  LEA.HI.X R3, R20, R3, R19, 0x2, P1 ;  /* 0x0000000314037211 */ /* 0x000fe200008f1413 */
[----:B---3--:R-:W-:-:S04]  /*0a30*/  IMAD.WIDE R12, R15, 0x4, R12 ;  /* 0x000000040f0c7825 */ /* 0x008fc800078e020c */
[----:B------:R-:W2:Y:S04]  /*0a40*/  LDG.E R19, desc[UR8][R2.64+0x4] ;  /* 0x0000040802137981 */ /* 0x000ea8000c1e1900 */
[----:B------:R-:W4:Y:S04]  /*0a50*/  LDG.E R15, desc[UR8][R12.64] ;  /* 0x000000080c0f7981 */ /* 0x000f28000c1e1900 */
[----:B------:R-:W2:Y:S04]  /*0a60*/  LDG.E R20, desc[UR8][R12.64+0x4] ;  /* 0x000004080c147981 */ /* 0x000ea8000c1e1900 */
[----:B------:R-:W3:Y:S04]  /*0a70*/  LDG.E R22, desc[UR8][R12.64+0x8] ;  /* 0x000008080c167981 */ /* 0x000ee8000c1e1900 */
[----:B------:R-:W3:Y:S04]  /*0a80*/  LDG.E R21, desc[UR8][R2.64+0x8] ;  /* 0x0000080802157981 */ /* 0x000ee8000c1e1900 */
[----:B------:R-:W5:Y:S04]  /*0a90*/  LDG.E R24, desc[UR8][R12.64+0xc] ;  /* 0x00000c080c187981 */ /* 0x000f68000c1e1900 */
[----:B------:R-:W5:Y:S01]  /*0aa0*/  LDG.E R23, desc[UR8][R2.64+0xc] ;  /* 0x00000c0802177981 */ /* 0x000f62000c1e1900 */
[----:B------:R-:W-:Y:S01]  /*0ab0*/  IADD3 R16, PT, PT, R16, 0x4, RZ ;  /* 0x0000000410107810 */ /* 0x000fe20007ffe0ff */
[----:B----4-:R-:W-:-:S04]  /*0ac0*/  FFMA R15, R15, R4, R14 ;  /* 0x000000040f0f7223 */ /* 0x010fc8000000000e */
[----:B--2---:R-:W-:-:S04]  /*0ad0*/  FFMA R15, R20, R19, R15 ;  /* 0x00000013140f7223 */ /* 0x004fc8000000000f */
[----:B---3--:R-:W-:-:S04]  /*0ae0*/  FFMA R15, R22, R21, R15 ;  /* 0x00000015160f7223 */ /* 0x008fc8000000000f */
[----:B-----5:R-:W-:-:S07]  /*0af0*/  FFMA R14, R24, R23, R15 ;  /* 0x00000017180e7223 */ /* 0x020fce000000000f */
.L_x_5:
[----:B------:R-:W-:Y:S05]  /*0b00*/  @!P0 BRA `(.L_x_3) ;  /* 0x00000000005c8947 */ /* 0x000fea0003800000 */
[----:B------:R-:W1:Y:S01]  /*0b10*/  LDC.64 R4, c[0x0][0x388] ;  /* 0x0000e200ff047b82 */ /* 0x000e620000000a00 */
[----:B------:R-:W-:Y:S01]  /*0b20*/  VIADD R13, R16, UR10 ;  /* 0x0000000a100d7c36 */ /* 0x000fe20008000000 */
[----:B------:R-:W-:-:S06]  /*0b30*/  IADD3 R11, PT, PT, R11, R16, RZ ;  /* 0x000000100b0b7210 */ /* 0x000fcc0007ffe0ff */
[----:B------:R-:W2:Y:S01]  /*0b40*/  LDC.64 R2, c[0x0][0x380] ;  /* 0x0000e000ff027b82 */ /* 0x000ea20000000a00 */
[----:B-1----:R-:W-:-:S06]  /*0b50*/  IMAD.WIDE.U32 R4, R13, 0x4, R4 ;  /* 0x000000040d047825 */ /* 0x002fcc00078e0004 */
[----:B0-----:R-:W3:Y:S01]  /*0b60*/  LDG.E R4, desc[UR8][R4.64] ;  /* 0x0000000804047981 */ /* 0x001ee2000c1e1900 */
[----:B--2---:R-:W-:-:S05]  /*0b70*/  IMAD.WIDE R2, R11, 0x4, R2 ;  /* 0x000000040b027825 */ /* 0x004fca00078e0202 */
[----:B------:R-:W3:Y:S01]  /*0b80*/  LDG.E R11, desc[UR8][R2.64] ;  /* 0x00000008020b7981 */ /* 0x000ee2000c1e1900 */
[----:B------:R-:W-:Y:S01]  /*0b90*/  ISETP.NE.AND P0, PT, R9, 0x1, PT ;  /* 0x000000010900780c */ /* 0x000fe20003f05270 */
[----:B---3--:R-:W-:-:S12]  /*0ba0*/  FFMA R14, R11, R4, R14 ;  /* 0x000000040b0e7223 */ /* 0x008fd8000000000e */
[----:B------:R-:W-:Y:S05]  /*0bb0*/  @!P0 BRA `(.L_x_3) ;  /* 0x0000000000308947 */ /* 0x000fea0003800000 */
[----:B------:R-:W0:Y:S01]  /*0bc0*/  LDC.64 R4, c[0x0][0x388] ;  /* 0x0000e200ff047b82 */ /* 0x000e220000000a00 */
[----:B------:R-:W-:Y:S02]  /*0bd0*/  IADD3 R11, P1, PT, R16, UR10, RZ ;  /* 0x0000000a100b7c10 */ /* 0x000fe4000ff3e0ff */
[----:B------:R-:W-:Y:S02]  /*0be0*/  ISETP.NE.AND P0, PT, R9, 0x2, PT ;  /* 0x000000020900780c */ /* 0x000fe40003f05270 */
[----:B------:R-:W-:-:S11]  /*0bf0*/  IADD3.X R12, PT, PT, RZ, RZ, RZ, P1, !PT ;  /* 0x000000ffff0c7210 */ /* 0x000fd60000ffe4ff */
[----:B------:R-:W2:Y:S01]  /*0c00*/  @P0 LDG.E R13, desc[UR8][R2.64+0x8] ;  /* 0x00000808020d0981 */ /* 0x000ea2000c1e1900 */
[----:B0-----:R-:W-:-:S04]  /*0c10*/  LEA R4, P1, R11, R4, 0x2 ;  /* 0x000000040b047211 */ /* 0x001fc800078210ff */
[----:B------:R-:W-:Y:S02]  /*0c20*/  LEA.HI.X R5, R11, R5, R12, 0x2, P1 ;  /* 0x000000050b057211 */ /* 0x000fe400008f140c */
[----:B------:R-:W3:Y:S04]  /*0c30*/  LDG.E R11, desc[UR8][R2.64+0x4] ;  /* 0x00000408020b7981 */ /* 0x000ee8000c1e1900 */
[----:B------:R-:W3:Y:S04]  /*0c40*/  LDG.E R12, desc[UR8][R4.64+0x4] ;  /* 0x00000408040c7981 */ /* 0x000ee8000c1e1900 */
[----:B------:R-:W2:Y:S01]  /*0c50*/  @P0 LDG.E R15, desc[UR8][R4.64+0x8] ;  /* 0x00000808040f0981 */ /* 0x000ea2000c1e1900 */
[----:B---3--:R-:W-:-:S04]  /*0c60*/  FFMA R14, R11, R12, R14 ;  /* 0x0000000c0b0e7223 */ /* 0x008fc8000000000e */
[----:B--2---:R-:W-:-:S07]  /*0c70*/  @P0 FFMA R14, R13, R15, R14 ;  /* 0x0000000f0d0e0223 */ /* 0x004fce000000000e */
.L_x_3:
[----:B------:R-:W-:Y:S05]  /*0c80*/  BRA.U UP0, `(.L_x_6) ;  /* 0xfffffff5004c7547 */ /* 0x000fea000b83ffff */
.L_x_0:
[----:B------:R-:W1:Y:S01]  /*0c90*/  LDC.64 R2, c[0x0][0x390] ;  /* 0x0000e400ff027b82 */ /* 0x000e620000000a00 */
[----:B------:R-:W-:-:S05]  /*0ca0*/  IMAD R7, R6, R7, R6 ;  /* 0x0000000706077224 */ /* 0x000fca00078e0206 */
[----:B------:R-:W-:-:S05]  /*0cb0*/  IADD3 R7, PT, PT, R0, R7, RZ ;  /* 0x0000000700077210 */ /* 0x000fca0007ffe0ff */
[----:B-1----:R-:W-:-:S05]  /*0cc0*/  IMAD.WIDE R2, R7, 0x4, R2 ;  /* 0x0000000407027825 */ /* 0x002fca00078e0202 */
[----:B0-----:R-:W-:Y:S01]  /*0cd0*/  STG.E desc[UR8][R2.64], R14 ;  /* 0x0000000e02007986 */ /* 0x001fe2000c101908 */
[----:B------:R-:W-:Y:S05]  /*0ce0*/  EXIT ;  /* 0x000000000000794d */ /* 0x000fea0003800000 */
.L_x_7:
[----:B------:R-:W-:-:S00]  /*0cf0*/  BRA `(.L_x_7) ;  /* 0xfffffffc00fc7947 */ /* 0x000fc0000383ffff */
[----:B------:R-:W-:-:S00]  /*0d00*/  NOP ;  /* 0x0000000000007918 */ /* 0x000fc00000000000 */
[----:B------:R-:W-:-:S00]  /*0d10*/  NOP ;  /* 0x0000000000007918 */ /* 0x000fc00000000000 */
[----:B------:R-:W-:-:S00]  /*0d20*/  NOP ;  /* 0x0000000000007918 */ /* 0x000fc00000000000 */
[----:B------:R-:W-:-:S00]  /*0d30*/  NOP ;  /* 0x0000000000007918 */ /* 0x000fc00000000000 */
[----:B------:R-:W-:-:S00]  /*0d40*/  NOP ;  /* 0x0000000000007918 */ /* 0x000fc00000000000 */
[----:B------:R-:W-:-:S00]  /*0d50*/  NOP ;  /* 0x0000000000007918 */ /* 0x000fc00000000000 */
[----:B------:R-:W-:-:S00]  /*0d60*/  NOP ;  /* 0x0000000000007918 */ /* 0x000fc00000000000 */
[----:B------:R-:W-:-:S00]  /*0d70*/  NOP ;  /* 0x0000000000007918 */ /* 0x000fc00000000000 */
.L_x_8:


//--------------------- .nv.shared.reserved.0     --------------------------
	.section	.nv.shared.reserved.0,"aw",@nobits
	.weak		__nv_reservedSMEM_offset_0_alias
	.size		__nv_reservedSMEM_offset_0_alias, 0, 64
	.other		__nv_reservedSMEM_offset_0_alias,@"STO_CUDA_RESERVED_SHARED STV_DEFAULT"
__nv_reservedSMEM_offset_0_alias:
	.zero		0
	.zero		64


//--------------------- .nv.constant0._Z13convolution2dPKfS0_Pfiiii --------------------------
	.section	.nv.constant0._Z13convolution2dPKfS0_Pfiiii,"a",@progbits
	.sectionflags	@""
	.align	4
.nv.constant0._Z13convolution2dPKfS0_Pfiiii:
	.zero		936


//--------------------- SYMBOLS --------------------------

	.type		.nv.reservedSmem.offset0,@object
	.size		.nv.reservedSmem.offset0,0x4
